	.headerflags	@"EF_CUDA_TEXMODE_UNIFIED EF_CUDA_64BIT_ADDRESS EF_CUDA_SM86 EF_CUDA_VIRTUAL_SM(EF_CUDA_SM86)"
	.elftype	@"ET_EXEC"


//--------------------- .nv.info                  --------------------------
	.section	.nv.info,"",@"SHT_CUDA_INFO"
	.align	4


	//----- nvinfo : EIATTR_REGCOUNT
	.align		4
        /*0000*/ 	.byte	0x04, 0x2f
        /*0002*/ 	.short	(.L_1 - .L_0)
	.align		4
.L_0:
        /*0004*/ 	.word	index@(causal_conv1d_fwd_kernel)
        /*0008*/ 	.word	0x0000001e


	//----- nvinfo : EIATTR_MAX_STACK_SIZE
	.align		4
.L_1:
        /*000c*/ 	.byte	0x04, 0x23
        /*000e*/ 	.short	(.L_3 - .L_2)
	.align		4
.L_2:
        /*0010*/ 	.word	index@(causal_conv1d_fwd_kernel)
        /*0014*/ 	.word	0x00000000


	//----- nvinfo : EIATTR_MIN_STACK_SIZE
	.align		4
.L_3:
        /*0018*/ 	.byte	0x04, 0x12
        /*001a*/ 	.short	(.L_5 - .L_4)
	.align		4
.L_4:
        /*001c*/ 	.word	index@(causal_conv1d_fwd_kernel)
        /*0020*/ 	.word	0x00000000


	//----- nvinfo : EIATTR_FRAME_SIZE
	.align		4
.L_5:
        /*0024*/ 	.byte	0x04, 0x11
        /*0026*/ 	.short	(.L_7 - .L_6)
	.align		4
.L_6:
        /*0028*/ 	.word	index@(causal_conv1d_fwd_kernel)
        /*002c*/ 	.word	0x00000000
.L_7:


//--------------------- .nv.info.causal_conv1d_fwd_kernel --------------------------
	.section	.nv.info.causal_conv1d_fwd_kernel,"",@"SHT_CUDA_INFO"
	.align	4


	//----- nvinfo : EIATTR_CUDA_API_VERSION
	.align		4
        /*0000*/ 	.byte	0x04, 0x37
        /*0002*/ 	.short	(.L_9 - .L_8)
.L_8:
        /*0004*/ 	.word	0x0000007b


	//----- nvinfo : EIATTR_SW2861232_WAR
	.align		4
.L_9:
        /*0008*/ 	.byte	0x01, 0x35
	.zero		2


	//----- nvinfo : EIATTR_PARAM_CBANK
	.align		4
        /*000c*/ 	.byte	0x04, 0x0a
        /*000e*/ 	.short	(.L_11 - .L_10)
	.align		4
.L_10:
        /*0010*/ 	.word	index@(.nv.constant0.causal_conv1d_fwd_kernel)
        /*0014*/ 	.short	0x0160
        /*0016*/ 	.short	0x002c


	//----- nvinfo : EIATTR_CBANK_PARAM_SIZE
	.align		4
.L_11:
        /*0018*/ 	.byte	0x03, 0x19
        /*001a*/ 	.short	0x002c


	//----- nvinfo : EIATTR_KPARAM_INFO
	.align		4
        /*001c*/ 	.byte	0x04, 0x17
        /*001e*/ 	.short	(.L_13 - .L_12)
.L_12:
        /*0020*/ 	.word	0x00000000
        /*0024*/ 	.short	0x0005
        /*0026*/ 	.short	0x0028
        /*0028*/ 	.byte	0x00, 0xf0, 0x11, 0x00


	//----- nvinfo : EIATTR_KPARAM_INFO
	.align		4
.L_13:
        /*002c*/ 	.byte	0x04, 0x17
        /*002e*/ 	.short	(.L_15 - .L_14)
.L_14:
        /*0030*/ 	.word	0x00000000
        /*0034*/ 	.short	0x0004
        /*0036*/ 	.short	0x0020
        /*0038*/ 	.byte	0x00, 0xf0, 0x21, 0x00


	//----- nvinfo : EIATTR_KPARAM_INFO
	.align		4
.L_15:
        /*003c*/ 	.byte	0x04, 0x17
        /*003e*/ 	.short	(.L_17 - .L_16)
.L_16:
        /*0040*/ 	.word	0x00000000
        /*0044*/ 	.short	0x0003
        /*0046*/ 	.short	0x0018
        /*0048*/ 	.byte	0x00, 0xf0, 0x21, 0x00


	//----- nvinfo : EIATTR_KPARAM_INFO
	.align		4
.L_17:
        /*004c*/ 	.byte	0x04, 0x17
        /*004e*/ 	.short	(.L_19 - .L_18)
.L_18:
        /*0050*/ 	.word	0x00000000
        /*0054*/ 	.short	0x0002
        /*0056*/ 	.short	0x0010
        /*0058*/ 	.byte	0x00, 0xf0, 0x21, 0x00


	//----- nvinfo : EIATTR_KPARAM_INFO
	.align		4
.L_19:
        /*005c*/ 	.byte	0x04, 0x17
        /*005e*/ 	.short	(.L_21 - .L_20)
.L_20:
        /*0060*/ 	.word	0x00000000
        /*0064*/ 	.short	0x0001
        /*0066*/ 	.short	0x0008
        /*0068*/ 	.byte	0x00, 0xf0, 0x21, 0x00


	//----- nvinfo : EIATTR_KPARAM_INFO
	.align		4
.L_21:
        /*006c*/ 	.byte	0x04, 0x17
        /*006e*/ 	.short	(.L_23 - .L_22)
.L_22:
        /*0070*/ 	.word	0x00000000
        /*0074*/ 	.short	0x0000
        /*0076*/ 	.short	0x0000
        /*0078*/ 	.byte	0x00, 0xf0, 0x21, 0x00


	//----- nvinfo : EIATTR_MAXREG_COUNT
	.align		4
.L_23:
        /*007c*/ 	.byte	0x03, 0x1b
        /*007e*/ 	.short	0x0040


	//----- nvinfo : EIATTR_COOP_GROUP_MASK_REGIDS
	.align		4
        /*0080*/ 	.byte	0x04, 0x29
        /*0082*/ 	.short	(.L_25 - .L_24)


	//   ....[0]....
.L_24:
        /*0084*/ 	.word	0xffffffff


	//   ....[1]....
        /*0088*/ 	.word	0xffffffff


	//   ....[2]....
        /*008c*/ 	.word	0xffffffff


	//   ....[3]....
        /*0090*/ 	.word	0xffffffff


	//   ....[4]....
        /*0094*/ 	.word	0xffffffff


	//   ....[5]....
        /*0098*/ 	.word	0xffffffff


	//   ....[6]....
        /*009c*/ 	.word	0xffffffff


	//   ....[7]....
        /*00a0*/ 	.word	0xffffffff


	//----- nvinfo : EIATTR_COOP_GROUP_INSTR_OFFSETS
	.align		4
.L_25:
        /*00a4*/ 	.byte	0x04, 0x28
        /*00a6*/ 	.short	(.L_27 - .L_26)


	//   ....[0]....
.L_26:
        /*00a8*/ 	.word	0x00000230


	//   ....[1]....
        /*00ac*/ 	.word	0x00000240


	//   ....[2]....
        /*00b0*/ 	.word	0x00000250


	//   ....[3]....
        /*00b4*/ 	.word	0x00000280


	//   ....[4]....
        /*00b8*/ 	.word	0x000002a0


	//   ....[5]....
        /*00bc*/ 	.word	0x000002b0


	//   ....[6]....
        /*00c0*/ 	.word	0x000007b0


	//   ....[7]....
        /*00c4*/ 	.word	0x000007d0


	//----- nvinfo : EIATTR_EXIT_INSTR_OFFSETS
	.align		4
.L_27:
        /*00c8*/ 	.byte	0x04, 0x1c
        /*00ca*/ 	.short	(.L_29 - .L_28)


	//   ....[0]....
.L_28:
        /*00cc*/ 	.word	0x000009e0


	//   ....[1]....
        /*00d0*/ 	.word	0x00000a20


	//----- nvinfo : EIATTR_MAX_THREADS
	.align		4
.L_29:
        /*00d4*/ 	.byte	0x04, 0x05
        /*00d6*/ 	.short	(.L_31 - .L_30)
.L_30:
        /*00d8*/ 	.word	0x00000400
        /*00dc*/ 	.word	0x00000001
        /*00e0*/ 	.word	0x00000001
.L_31:


//--------------------- .nv.rel.action            --------------------------
	.section	.nv.rel.action,"",@"SHT_CUDA_RELOCINFO"
	.align	8
	.sectionentsize	8
        /*0000*/ 	.byte	0x73, 0x00, 0x00, 0x00, 0x00, 0x00, 0x00, 0x00, 0x00, 0x00, 0x00, 0x11, 0x25, 0x00, 0x05, 0x36


//--------------------- .nv.constant0.causal_conv1d_fwd_kernel --------------------------
	.section	.nv.constant0.causal_conv1d_fwd_kernel,"a",@progbits
	.align	4
.nv.constant0.causal_conv1d_fwd_kernel:
	.zero		396


//--------------------- .text.causal_conv1d_fwd_kernel --------------------------
	.section	.text.causal_conv1d_fwd_kernel,"ax",@progbits
	.sectionflags	@"SHF_BARRIERS=1"
	.sectioninfo	@"SHI_REGISTERS=30"
	.align	128
        .global         causal_conv1d_fwd_kernel
        .type           causal_conv1d_fwd_kernel,@function
        .size           causal_conv1d_fwd_kernel,(.L_x_1 - causal_conv1d_fwd_kernel)
        .other          causal_conv1d_fwd_kernel,@"STO_CUDA_ENTRY STV_DEFAULT"
causal_conv1d_fwd_kernel:
.text.causal_conv1d_fwd_kernel:
[----:B------:R-:W-:-:S02]  /*0000*/  IMAD.MOV.U32 R1, RZ, RZ, c[0x0][0x28] ;  /* 0x00000a00ff017624 */ /* 0x000fc400078e00ff */
[----:B------:R-:W0:Y:S01]  /*0010*/  S2R R6, SR_CTAID.Y ;  /* 0x0000000000067919 */ /* 0x000e220000002600 */
[----:B------:R-:W-:Y:S01]  /*0020*/  IMAD.MOV.U32 R11, RZ, RZ, 0x4 ;  /* 0x00000004ff0b7424 */ /* 0x000fe200078e00ff */
[----:B------:R-:W-:Y:S01]  /*0030*/  ULDC.64 UR4, c[0x0][0x118] ;  /* 0x0000460000047ab9 */ /* 0x000fe20000000a00 */
[----:B0-----:R-:W-:-:S04]  /*0040*/  IMAD.SHL.U32 R6, R6, 0x2, RZ ;  /* 0x0000000206067824 */ /* 0x001fc800078e00ff */
[----:B------:R-:W-:-:S05]  /*0050*/  IMAD.WIDE R6, R6, R11, c[0x0][0x180] ;  /* 0x0000600006067625 */ /* 0x000fca00078e020b */
[----:B------:R0:W2:Y:S01]  /*0060*/  LDG.E R10, [R6.64] ;  /* 0x00000004060a7981 */ /* 0x0000a2000c1e1900 */
[----:B------:R-:W-:Y:S01]  /*0070*/  IMAD.MOV.U32 R9, RZ, RZ, 0x2 ;  /* 0x00000002ff097424 */ /* 0x000fe200078e00ff */
[----:B------:R-:W-:Y:S02]  /*0080*/  PRMT R15, RZ, 0x7610, R15 ;  /* 0x00007610ff0f7816 */ /* 0x000fe4000000000f */
[----:B------:R-:W1:Y:S04]  /*0090*/  S2R R2, SR_TID.X ;  /* 0x0000000000027919 */ /* 0x000e680000002100 */
[----:B------:R-:W3:Y:S04]  /*00a0*/  S2R R14, SR_CTAID.X ;  /* 0x00000000000e7919 */ /* 0x000ee80000002500 */
[----:B0-----:R0:W4:Y:S01]  /*00b0*/  LDG.E R7, [R6.64+0x4] ;  /* 0x0000040406077981 */ /* 0x001122000c1e1900 */
[----:B-1----:R-:W-:-:S02]  /*00c0*/  SHF.R.U32.HI R3, RZ, 0x2, R2 ;  /* 0x00000002ff037819 */ /* 0x002fc40000011602 */
[----:B------:R-:W-:Y:S01]  /*00d0*/  LOP3.LUT P0, R4, R2, 0x3, RZ, 0xc0, !PT ;  /* 0x0000000302047812 */ /* 0x000fe2000780c0ff */
[----:B---3--:R-:W-:Y:S01]  /*00e0*/  IMAD.SHL.U32 R14, R14, 0x40, RZ ;  /* 0x000000400e0e7824 */ /* 0x008fe200078e00ff */
[----:B------:R-:W-:-:S04]  /*00f0*/  SGXT.U32 R3, R3, 0x6 ;  /* 0x000000060303781a */ /* 0x000fc80000000000 */
[----:B------:R-:W-:-:S04]  /*0100*/  LOP3.LUT R0, R14, R3, RZ, 0xfc, !PT ;  /* 0x000000030e007212 */ /* 0x000fc800078efcff */
[C---:B------:R-:W-:Y:S01]  /*0110*/  ISETP.GE.AND P1, PT, R0.reuse, 0x800, PT ;  /* 0x000008000000780c */ /* 0x040fe20003f26270 */
[----:B------:R-:W-:-:S04]  /*0120*/  IMAD.SHL.U32 R8, R0, 0x4, RZ ;  /* 0x0000000400087824 */ /* 0x000fc800078e00ff */
[----:B------:R-:W-:-:S06]  /*0130*/  IMAD.WIDE R8, R8, R9, c[0x0][0x170] ;  /* 0x00005c0008087625 */ /* 0x000fcc00078e0209 */
[----:B------:R-:W-:-:S05]  /*0140*/  IMAD.WIDE.U32 R12, R4, 0x2, R8 ;  /* 0x00000002040c7825 */ /* 0x000fca00078e0008 */
[----:B------:R1:W3:Y:S01]  /*0150*/  @!P1 LDG.E.U16 R15, [R12.64] ;  /* 0x000000040c0f9981 */ /* 0x0002e2000c1e1500 */
[----:B------:R-:W-:Y:S01]  /*0160*/  ISETP.EQ.AND P2, PT, R4, 0x2, PT ;  /* 0x000000020400780c */ /* 0x000fe20003f42270 */
[----:B--2---:R-:W-:-:S05]  /*0170*/  IMAD.WIDE R10, R10, R11, c[0x0][0x178] ;  /* 0x00005e000a0a7625 */ /* 0x004fca00078e020b */
[----:B------:R2:W5:Y:S04]  /*0180*/  LDG.E R5, [R10.64] ;  /* 0x000000040a057981 */ /* 0x000568000c1e1900 */
[----:B------:R2:W5:Y:S01]  /*0190*/  LDG.E R0, [R10.64+0x4] ;  /* 0x000004040a007981 */ /* 0x000562000c1e1900 */
[----:B-1----:R-:W-:Y:S02]  /*01a0*/  SEL R13, RZ, 0x3f800000, !P2 ;  /* 0x3f800000ff0d7807 */ /* 0x002fe40005000000 */
[----:B------:R-:W-:Y:S02]  /*01b0*/  FSEL R9, RZ, 1, P0 ;  /* 0x3f800000ff097808 */ /* 0x000fe40000000000 */
[----:B---3--:R-:W-:Y:S02]  /*01c0*/  SEL R8, R15, RZ, !P1 ;  /* 0x000000ff0f087207 */ /* 0x008fe40004800000 */
[----:B------:R-:W-:-:S03]  /*01d0*/  ISETP.EQ.AND P1, PT, R4, 0x1, PT ;  /* 0x000000010400780c */ /* 0x000fc60003f22270 */
[----:B------:R-:W-:Y:S01]  /*01e0*/  HADD2.F32 R8, -RZ, R8.H0_H0 ;  /* 0x20000008ff087230 */ /* 0x000fe20000004100 */
[----:B------:R-:W-:-:S04]  /*01f0*/  SEL R15, RZ, 0x3f800000, !P1 ;  /* 0x3f800000ff0f7807 */ /* 0x000fc80004800000 */
[-C--:B------:R-:W-:Y:S01]  /*0200*/  FMUL R19, R13, R8.reuse ;  /* 0x000000080d137220 */ /* 0x080fe20000400000 */
[-C--:B------:R-:W-:Y:S01]  /*0210*/  FMUL R17, R15, R8.reuse ;  /* 0x000000080f117220 */ /* 0x080fe20000400000 */
[----:B------:R-:W-:-:S03]  /*0220*/  FMUL R12, R9, R8 ;  /* 0x00000008090c7220 */ /* 0x000fc60000400000 */
[----:B--2---:R-:W1:Y:S04]  /*0230*/  SHFL.BFLY PT, R10, R19, 0x2, 0x1f ;  /* 0x0c401f00130a7f89 */ /* 0x004e6800000e0000 */
[----:B0-----:R-:W0:Y:S04]  /*0240*/  SHFL.BFLY PT, R6, R17, 0x2, 0x1f ;  /* 0x0c401f0011067f89 */ /* 0x001e2800000e0000 */
[----:B------:R-:W2:Y:S01]  /*0250*/  SHFL.BFLY PT, R12, R12, 0x2, 0x1f ;  /* 0x0c401f000c0c7f89 */ /* 0x000ea200000e0000 */
[-C--:B-1----:R-:W-:Y:S01]  /*0260*/  FFMA R13, R13, R8.reuse, R10 ;  /* 0x000000080d0d7223 */ /* 0x082fe2000000000a */
[----:B0-----:R-:W-:-:S04]  /*0270*/  FFMA R15, R15, R8, R6 ;  /* 0x000000080f0f7223 */ /* 0x001fc80000000006 */
[----:B------:R-:W0:Y:S01]  /*0280*/  SHFL.BFLY PT, R20, R13, 0x1, 0x1f ;  /* 0x0c201f000d147f89 */ /* 0x000e2200000e0000 */
[----:B--2---:R-:W-:-:S03]  /*0290*/  FFMA R9, R9, R8, R12 ;  /* 0x0000000809097223 */ /* 0x004fc6000000000c */
[----:B------:R-:W1:Y:S04]  /*02a0*/  SHFL.BFLY PT, R18, R15, 0x1, 0x1f ;  /* 0x0c201f000f127f89 */ /* 0x000e6800000e0000 */
[----:B------:R-:W2:Y:S01]  /*02b0*/  SHFL.BFLY PT, R10, R9, 0x1, 0x1f ;  /* 0x0c201f00090a7f89 */ /* 0x000ea200000e0000 */
[--C-:B------:R-:W-:Y:S01]  /*02c0*/  SHF.R.U32.HI R16, RZ, 0x6, R2.reuse ;  /* 0x00000006ff107819 */ /* 0x100fe20000011602 */
[----:B----4-:R-:W-:Y:S01]  /*02d0*/  IMAD.SHL.U32 R11, R7, 0x4, RZ ;  /* 0x00000004070b7824 */ /* 0x010fe200078e00ff */
[----:B------:R-:W-:Y:S02]  /*02e0*/  LOP3.LUT R6, R14, 0x3f, R2, 0xf8, !PT ;  /* 0x0000003f0e067812 */ /* 0x000fe400078ef802 */
[----:B------:R-:W-:Y:S02]  /*02f0*/  SGXT.U32 R16, R16, 0x2 ;  /* 0x000000021010781a */ /* 0x000fe40000000000 */
[----:B------:R-:W-:-:S02]  /*0300*/  SHF.R.S32.HI R7, RZ, 0x1f, R6 ;  /* 0x0000001fff077819 */ /* 0x000fc40000011406 */
[----:B------:R-:W-:Y:S01]  /*0310*/  LOP3.LUT R21, R11, R16, RZ, 0xfc, !PT ;  /* 0x000000100b157212 */ /* 0x000fe200078efcff */
[----:B0-----:R-:W-:-:S04]  /*0320*/  FADD R24, R13, R20 ;  /* 0x000000140d187221 */ /* 0x001fc80000000000 */
[----:B------:R-:W-:Y:S01]  /*0330*/  IMAD.WIDE R12, R21, 0x800, R6 ;  /* 0x00000800150c7825 */ /* 0x000fe200078e0206 */
[----:B-1----:R-:W-:Y:S01]  /*0340*/  FADD R22, R15, R18 ;  /* 0x000000120f167221 */ /* 0x002fe20000000000 */
[----:B------:R-:W-:Y:S01]  /*0350*/  IADD3 R15, R11, -0x3, RZ ;  /* 0xfffffffd0b0f7810 */ /* 0x000fe20007ffe0ff */
[----:B--2---:R-:W-:Y:S01]  /*0360*/  FADD R14, R9, R10 ;  /* 0x0000000a090e7221 */ /* 0x004fe20000000000 */
[----:B------:R-:W-:Y:S02]  /*0370*/  IMAD.MOV.U32 R10, RZ, RZ, 0x1000 ;  /* 0x00001000ff0a7424 */ /* 0x000fe400078e00ff */
[----:B------:R-:W-:Y:S01]  /*0380*/  IADD3 R25, P1, R16, R15, RZ ;  /* 0x0000000f10197210 */ /* 0x000fe20007f3e0ff */
[C---:B------:R-:W-:Y:S01]  /*0390*/  IMAD.SHL.U32 R9, R12.reuse, 0x2, RZ ;  /* 0x000000020c097824 */ /* 0x040fe200078e00ff */
[----:B------:R-:W-:Y:S01]  /*03a0*/  SHF.L.U64.HI R7, R12, 0x1, R13 ;  /* 0x000000010c077819 */ /* 0x000fe2000001020d */
[----:B------:R0:W-:Y:S01]  /*03b0*/  STS [R3.X4], R14 ;  /* 0x0000000e03007388 */ /* 0x0001e20000004800 */
[----:B-----5:R-:W-:-:S02]  /*03c0*/  SHF.R.S32.HI R17, RZ, 0x1f, R5 ;  /* 0x0000001fff117819 */ /* 0x020fc40000011405 */
[----:B------:R-:W-:-:S04]  /*03d0*/  IADD3 R26, P0, -R5, R0, RZ ;  /* 0x00000000051a7210 */ /* 0x000fc80007f1e1ff */
[----:B------:R-:W-:Y:S02]  /*03e0*/  LEA.HI.X.SX32 R27, R0, ~R17, 0x1, P0 ;  /* 0x80000011001b7211 */ /* 0x000fe400000f0eff */
[C---:B------:R-:W-:Y:S02]  /*03f0*/  IADD3 R17, R11.reuse, -0x2, RZ ;  /* 0xfffffffe0b117810 */ /* 0x040fe40007ffe0ff */
[----:B------:R-:W-:Y:S01]  /*0400*/  IADD3 R11, R11, -0x1, RZ ;  /* 0xffffffff0b0b7810 */ /* 0x000fe20007ffe0ff */
[----:B------:R-:W-:Y:S01]  /*0410*/  IMAD.WIDE R12, R5, R10, c[0x0][0x160] ;  /* 0x00005800050c7625 */ /* 0x000fe200078e020a */
[----:B------:R-:W-:Y:S02]  /*0420*/  LEA.HI.X.SX32 R0, R15, RZ, 0x1, P1 ;  /* 0x000000ff0f007211 */ /* 0x000fe400008f0eff */
[C---:B------:R-:W-:Y:S02]  /*0430*/  IADD3 R19, P4, R16.reuse, R11, RZ ;  /* 0x0000000b10137210 */ /* 0x040fe40007f9e0ff */
[----:B------:R-:W-:-:S02]  /*0440*/  IADD3 R23, P3, R16, R17, RZ ;  /* 0x0000001110177210 */ /* 0x000fc40007f7e0ff */
[----:B------:R-:W-:Y:S02]  /*0450*/  ISETP.GE.U32.AND P1, PT, R25, R26, PT ;  /* 0x0000001a1900720c */ /* 0x000fe40003f26070 */
[----:B------:R-:W-:Y:S02]  /*0460*/  LEA.HI.X.SX32 R11, R11, RZ, 0x1, P4 ;  /* 0x000000ff0b0b7211 */ /* 0x000fe400020f0eff */
[-C--:B0-----:R-:W-:Y:S02]  /*0470*/  LEA R14, P2, R25, R12.reuse, 0xc ;  /* 0x0000000c190e7211 */ /* 0x081fe400078460ff */
[----:B------:R-:W-:Y:S02]  /*0480*/  LEA.HI.X.SX32 R20, R17, RZ, 0x1, P3 ;  /* 0x000000ff11147211 */ /* 0x000fe400018f0eff */
[----:B------:R-:W-:Y:S02]  /*0490*/  LEA R16, P4, R23, R12, 0xc ;  /* 0x0000000c17107211 */ /* 0x000fe400078860ff */
[----:B------:R-:W-:-:S02]  /*04a0*/  ISETP.GT.U32.AND P0, PT, R25, -0x1, PT ;  /* 0xffffffff1900780c */ /* 0x000fc40003f04070 */
[C---:B------:R-:W-:Y:S02]  /*04b0*/  ISETP.GE.AND.EX P1, PT, R0.reuse, R27, PT, P1 ;  /* 0x0000001b0000720c */ /* 0x040fe40003f26310 */
[----:B------:R-:W-:Y:S02]  /*04c0*/  ISETP.GE.U32.AND P3, PT, R23, R26, PT ;  /* 0x0000001a1700720c */ /* 0x000fe40003f66070 */
[----:B------:R-:W-:Y:S02]  /*04d0*/  LEA R18, P5, R19, R12, 0xc ;  /* 0x0000000c13127211 */ /* 0x000fe400078a60ff */
[-C--:B------:R-:W-:Y:S02]  /*04e0*/  LEA.HI.X R15, R25, R13.reuse, R0, 0xc, P2 ;  /* 0x0000000d190f7211 */ /* 0x080fe400010f6400 */
[----:B------:R-:W-:Y:S02]  /*04f0*/  LEA.HI.X R17, R23, R13, R20, 0xc, P4 ;  /* 0x0000000d17117211 */ /* 0x000fe400020f6414 */
[----:B------:R-:W-:-:S02]  /*0500*/  ISETP.GT.AND.EX P1, PT, R0, -0x1, !P1, P0 ;  /* 0xffffffff0000780c */ /* 0x000fc40004f24300 */
[----:B------:R-:W-:Y:S02]  /*0510*/  ISETP.GT.U32.AND P2, PT, R23, -0x1, PT ;  /* 0xffffffff1700780c */ /* 0x000fe40003f44070 */
[C---:B------:R-:W-:Y:S02]  /*0520*/  ISETP.GE.U32.AND P4, PT, R19.reuse, R26, PT ;  /* 0x0000001a1300720c */ /* 0x040fe40003f86070 */
[----:B------:R-:W-:Y:S02]  /*0530*/  ISETP.GE.AND.EX P3, PT, R20, R27, PT, P3 ;  /* 0x0000001b1400720c */ /* 0x000fe40003f66330 */
[C---:B------:R-:W-:Y:S02]  /*0540*/  ISETP.GT.U32.AND P0, PT, R19.reuse, -0x1, PT ;  /* 0xffffffff1300780c */ /* 0x040fe40003f04070 */
[----:B------:R-:W-:Y:S02]  /*0550*/  LEA.HI.X R19, R19, R13, R11, 0xc, P5 ;  /* 0x0000000d13137211 */ /* 0x000fe400028f640b */
[----:B------:R-:W-:-:S02]  /*0560*/  ISETP.GT.U32.AND P5, PT, R26, R21, PT ;  /* 0x000000151a00720c */ /* 0x000fc40003fa4070 */
[----:B------:R-:W-:Y:S02]  /*0570*/  SHF.R.S32.HI R0, RZ, 0x1f, R21 ;  /* 0x0000001fff007819 */ /* 0x000fe40000011415 */
[----:B------:R-:W-:Y:S02]  /*0580*/  ISETP.GE.AND.EX P4, PT, R11, R27, PT, P4 ;  /* 0x0000001b0b00720c */ /* 0x000fe40003f86340 */
[----:B------:R-:W-:Y:S02]  /*0590*/  ISETP.GT.AND.EX P2, PT, R20, -0x1, !P3, P2 ;  /* 0xffffffff1400780c */ /* 0x000fe40005f44320 */
[----:B------:R-:W-:Y:S02]  /*05a0*/  ISETP.LT.U32.AND P1, PT, R6, 0x800, P1 ;  /* 0x000008000600780c */ /* 0x000fe40000f21070 */
[----:B------:R-:W-:Y:S02]  /*05b0*/  ISETP.GT.AND.EX P5, PT, R27, R0, PT, P5 ;  /* 0x000000001b00720c */ /* 0x000fe40003fa4350 */
[----:B------:R-:W-:-:S02]  /*05c0*/  ISETP.GT.AND.EX P0, PT, R11, -0x1, !P4, P0 ;  /* 0xffffffff0b00780c */ /* 0x000fc40006704300 */
[C---:B------:R-:W-:Y:S01]  /*05d0*/  ISETP.LT.U32.AND P2, PT, R6.reuse, 0x800, P2 ;  /* 0x000008000600780c */ /* 0x040fe20001741070 */
[C---:B------:R-:W-:Y:S01]  /*05e0*/  IMAD.WIDE R14, R6.reuse, 0x2, R14 ;  /* 0x00000002060e7825 */ /* 0x040fe200078e020e */
[----:B------:R-:W-:Y:S02]  /*05f0*/  ISETP.GT.AND P5, PT, R21, -0x1, P5 ;  /* 0xffffffff1500780c */ /* 0x000fe40002fa4270 */
[----:B------:R-:W-:Y:S02]  /*0600*/  PRMT R11, RZ, 0x7610, R11 ;  /* 0x00007610ff0b7816 */ /* 0x000fe4000000000b */
[C---:B------:R-:W-:Y:S01]  /*0610*/  ISETP.LT.U32.AND P3, PT, R6.reuse, 0x800, P0 ;  /* 0x000008000600780c */ /* 0x040fe20000761070 */
[C---:B------:R-:W-:Y:S01]  /*0620*/  IMAD.WIDE R16, R6.reuse, 0x2, R16 ;  /* 0x0000000206107825 */ /* 0x040fe200078e0210 */
[C---:B------:R-:W-:Y:S02]  /*0630*/  ISETP.LT.U32.AND P0, PT, R6.reuse, 0x800, P5 ;  /* 0x000008000600780c */ /* 0x040fe40002f01070 */
[----:B------:R-:W-:Y:S01]  /*0640*/  PRMT R20, RZ, 0x7610, R20 ;  /* 0x00007610ff147816 */ /* 0x000fe20000000014 */
[----:B------:R-:W-:Y:S01]  /*0650*/  IMAD.WIDE R18, R6, 0x2, R18 ;  /* 0x0000000206127825 */ /* 0x000fe200078e0212 */
[----:B------:R-:W-:Y:S01]  /*0660*/  LOP3.LUT R6, R2, 0x3f, RZ, 0xc0, !PT ;  /* 0x0000003f02067812 */ /* 0x000fe200078ec0ff */
[----:B------:R0:W2:Y:S04]  /*0670*/  @P1 LDG.E.U16 R11, [R14.64] ;  /* 0x000000040e0b1981 */ /* 0x0000a8000c1e1500 */
[----:B------:R-:W-:Y:S06]  /*0680*/  BAR.SYNC 0x0 ;  /* 0x0000000000007b1d */ /* 0x000fec0000000000 */
[----:B------:R-:W-:Y:S01]  /*0690*/  IADD3 R12, P6, R12, R9, RZ ;  /* 0x000000090c0c7210 */ /* 0x000fe20007fde0ff */
[----:B------:R1:W3:Y:S01]  /*06a0*/  @P2 LDG.E.U16 R20, [R16.64] ;  /* 0x0000000410142981 */ /* 0x0002e2000c1e1500 */
[----:B------:R-:W-:-:S03]  /*06b0*/  PRMT R21, RZ, 0x7610, R21 ;  /* 0x00007610ff157816 */ /* 0x000fc60000000015 */
[----:B------:R-:W-:Y:S01]  /*06c0*/  LDS R0, [R6.X4] ;  /* 0x0000000006007984 */ /* 0x000fe20000004800 */
[----:B0-----:R-:W-:Y:S01]  /*06d0*/  PRMT R15, RZ, 0x7610, R15 ;  /* 0x00007610ff0f7816 */ /* 0x001fe2000000000f */
[----:B------:R-:W-:Y:S02]  /*06e0*/  IMAD.X R13, R13, 0x1, R7, P6 ;  /* 0x000000010d0d7824 */ /* 0x000fe400030e0607 */
[----:B------:R-:W-:Y:S06]  /*06f0*/  BAR.SYNC 0x0 ;  /* 0x0000000000007b1d */ /* 0x000fec0000000000 */
[----:B------:R-:W-:Y:S04]  /*0700*/  STS [R3.X4], R22 ;  /* 0x0000001603007388 */ /* 0x000fe80000004800 */
[----:B------:R-:W-:Y:S06]  /*0710*/  BAR.SYNC 0x0 ;  /* 0x0000000000007b1d */ /* 0x000fec0000000000 */
[----:B------:R-:W4:Y:S04]  /*0720*/  @P3 LDG.E.U16 R21, [R18.64] ;  /* 0x0000000412153981 */ /* 0x000f28000c1e1500 */
[----:B------:R-:W-:Y:S04]  /*0730*/  LDS R14, [R6.X4] ;  /* 0x00000000060e7984 */ /* 0x000fe80000004800 */
[----:B------:R-:W-:Y:S06]  /*0740*/  BAR.SYNC 0x0 ;  /* 0x0000000000007b1d */ /* 0x000fec0000000000 */
[----:B------:R-:W-:Y:S04]  /*0750*/  STS [R3.X4], R24 ;  /* 0x0000001803007388 */ /* 0x000fe80000004800 */
[----:B------:R-:W-:Y:S06]  /*0760*/  BAR.SYNC 0x0 ;  /* 0x0000000000007b1d */ /* 0x000fec0000000000 */
[----:B------:R0:W5:Y:S01]  /*0770*/  @P0 LDG.E.U16 R15, [R12.64] ;  /* 0x000000040c0f0981 */ /* 0x000162000c1e1500 */
[----:B------:R-:W-:-:S04]  /*0780*/  ISETP.EQ.AND P1, PT, R4, 0x3, PT ;  /* 0x000000030400780c */ /* 0x000fc80003f22270 */
[----:B-1----:R-:W-:-:S05]  /*0790*/  SEL R17, RZ, 0x3f800000, !P1 ;  /* 0x3f800000ff117807 */ /* 0x002fca0004800000 */
[----:B------:R-:W-:-:S05]  /*07a0*/  FMUL R16, R8, R17 ;  /* 0x0000001108107220 */ /* 0x000fca0000400000 */
[----:B------:R-:W1:Y:S02]  /*07b0*/  SHFL.BFLY PT, R23, R16, 0x2, 0x1f ;  /* 0x0c401f0010177f89 */ /* 0x000e6400000e0000 */
[----:B-1----:R-:W-:-:S05]  /*07c0*/  FFMA R23, R8, R17, R23 ;  /* 0x0000001108177223 */ /* 0x002fca0000000017 */
[----:B------:R-:W1:Y:S02]  /*07d0*/  SHFL.BFLY PT, R4, R23, 0x1, 0x1f ;  /* 0x0c201f0017047f89 */ /* 0x000e6400000e0000 */
[----:B-1----:R-:W-:Y:S02]  /*07e0*/  FADD R8, R23, R4 ;  /* 0x0000000417087221 */ /* 0x002fe40000000000 */
[----:B------:R-:W1:Y:S04]  /*07f0*/  LDS R4, [R6.X4] ;  /* 0x0000000006047984 */ /* 0x000e680000004800 */
[----:B------:R-:W-:Y:S06]  /*0800*/  BAR.SYNC 0x0 ;  /* 0x0000000000007b1d */ /* 0x000fec0000000000 */
[----:B------:R-:W-:Y:S04]  /*0810*/  STS [R3.X4], R8 ;  /* 0x0000000803007388 */ /* 0x000fe80000004800 */
[----:B------:R-:W-:Y:S06]  /*0820*/  BAR.SYNC 0x0 ;  /* 0x0000000000007b1d */ /* 0x000fec0000000000 */
[----:B0-----:R-:W0:Y:S01]  /*0830*/  LDS R12, [R6.X4] ;  /* 0x00000000060c7984 */ /* 0x001e220000004800 */
[----:B--2---:R-:W-:-:S05]  /*0840*/  HADD2.F32 R13, -RZ, R11.H0_H0 ;  /* 0x2000000bff0d7230 */ /* 0x004fca0000004100 */
[----:B------:R-:W-:Y:S01]  /*0850*/  FFMA R13, R0, R13, RZ ;  /* 0x0000000d000d7223 */ /* 0x000fe200000000ff */
[----:B---3--:R-:W-:-:S05]  /*0860*/  HADD2.F32 R11, -RZ, R20.H0_H0 ;  /* 0x20000014ff0b7230 */ /* 0x008fca0000004100 */
[----:B------:R-:W-:Y:S01]  /*0870*/  FFMA R11, R14, R11, R13 ;  /* 0x0000000b0e0b7223 */ /* 0x000fe2000000000d */
[----:B----4-:R-:W-:-:S05]  /*0880*/  HADD2.F32 R21, -RZ, R21.H0_H0 ;  /* 0x20000015ff157230 */ /* 0x010fca0000004100 */
[----:B-1----:R-:W-:Y:S01]  /*0890*/  FFMA R21, R4, R21, R11 ;  /* 0x0000001504157223 */ /* 0x002fe2000000000b */
[----:B-----5:R-:W-:-:S05]  /*08a0*/  HADD2.F32 R15, -RZ, R15.H0_H0 ;  /* 0x2000000fff0f7230 */ /* 0x020fca0000004100 */
[----:B0-----:R-:W-:-:S04]  /*08b0*/  FFMA R12, R12, R15, R21 ;  /* 0x0000000f0c0c7223 */ /* 0x001fc80000000015 */
[----:B------:R-:W-:-:S04]  /*08c0*/  FADD R0, RZ, -R12 ;  /* 0x8000000cff007221 */ /* 0x000fc80000000000 */
[----:B------:R-:W-:-:S05]  /*08d0*/  FMUL R0, R0, 1.4426950216293334961 ;  /* 0x3fb8aa3b00007820 */ /* 0x000fca0000400000 */
[----:B------:R-:W-:-:S13]  /*08e0*/  FSETP.GEU.AND P1, PT, R0, -126, PT ;  /* 0xc2fc00000000780b */ /* 0x000fda0003f2e000 */
[----:B------:R-:W-:-:S04]  /*08f0*/  @!P1 FMUL R0, R0, 0.5 ;  /* 0x3f00000000009820 */ /* 0x000fc80000400000 */
[----:B------:R-:W0:Y:S02]  /*0900*/  MUFU.EX2 R3, R0 ;  /* 0x0000000000037308 */ /* 0x000e240000000800 */
[----:B0-----:R-:W-:-:S04]  /*0910*/  @!P1 FMUL R3, R3, R3 ;  /* 0x0000000303039220 */ /* 0x001fc80000400000 */
[----:B------:R-:W-:-:S05]  /*0920*/  FADD R4, R3, 1 ;  /* 0x3f80000003047421 */ /* 0x000fca0000000000 */
[----:B------:R-:W-:Y:S02]  /*0930*/  FSETP.GT.AND P2, PT, R4, 8.50705917302346158658e+37, PT ;  /* 0x7e8000000400780b */ /* 0x000fe40003f44000 */
[----:B------:R-:W-:-:S11]  /*0940*/  LOP3.LUT P1, RZ, R2, 0x300, RZ, 0xc0, !PT ;  /* 0x0000030002ff7812 */ /* 0x000fd6000782c0ff */
[----:B------:R-:W-:Y:S01]  /*0950*/  @P2 FMUL R4, R4, 0.25 ;  /* 0x3e80000004042820 */ /* 0x000fe20000400000 */
[----:B------:R-:W-:-:S05]  /*0960*/  PLOP3.LUT P0, PT, P1, P0, PT, 0x8, 0x0 ;  /* 0x000000000000781c */ /* 0x000fca0000f00170 */
[----:B------:R-:W0:Y:S01]  /*0970*/  MUFU.RCP R4, R4 ;  /* 0x0000000400047308 */ /* 0x000e220000001000 */
[----:B------:R-:W-:-:S05]  /*0980*/  IMAD.MOV.U32 R3, RZ, RZ, 0x3e800000 ;  /* 0x3e800000ff037424 */ /* 0x000fca00078e00ff */
[----:B------:R-:W-:Y:S01]  /*0990*/  FSEL R3, R3, 1, P2 ;  /* 0x3f80000003037808 */ /* 0x000fe20001000000 */
[----:B------:R-:W-:-:S05]  /*09a0*/  IMAD.WIDE R10, R5, R10, c[0x0][0x168] ;  /* 0x00005a00050a7625 */ /* 0x000fca00078e020a */
[----:B------:R-:W-:Y:S01]  /*09b0*/  IADD3 R2, P1, R10, R9, RZ ;  /* 0x000000090a027210 */ /* 0x000fe20007f3e0ff */
[----:B0-----:R-:W-:-:S04]  /*09c0*/  FMUL R3, R4, R3 ;  /* 0x0000000304037220 */ /* 0x001fc80000400000 */
[----:B------:R-:W-:Y:S01]  /*09d0*/  FMUL R12, R12, R3 ;  /* 0x000000030c0c7220 */ /* 0x000fe20000400000 */
[----:B------:R-:W-:Y:S07]  /*09e0*/  @!P0 EXIT ;  /* 0x000000000000894d */ /* 0x000fee0003800000 */
[----:B------:R-:W-:Y:S01]  /*09f0*/  F2FP.PACK_AB R12, RZ, R12 ;  /* 0x0000000cff0c723e */ /* 0x000fe200000000ff */
[----:B------:R-:W-:-:S05]  /*0a00*/  IMAD.X R3, R11, 0x1, R7, P1 ;  /* 0x000000010b037824 */ /* 0x000fca00008e0607 */
[----:B------:R-:W-:Y:S01]  /*0a10*/  STG.E.U16 [R2.64], R12 ;  /* 0x0000000c02007986 */ /* 0x000fe2000c101504 */
[----:B------:R-:W-:Y:S05]  /*0a20*/  EXIT ;  /* 0x000000000000794d */ /* 0x000fea0003800000 */
.L_x_0:
[----:B------:R-:W-:-:S00]  /*0a30*/  BRA `(.L_x_0) ;  /* 0xfffffff000007947 */ /* 0x000fc0000383ffff */
[----:B------:R-:W-:-:S00]  /*0a40*/  NOP ;  /* 0x0000000000007918 */ /* 0x000fc00000000000 */
        /* <DEDUP_REMOVED lines=11> */
.L_x_1:


//--------------------- .nv.shared.causal_conv1d_fwd_kernel --------------------------
	.section	.nv.shared.causal_conv1d_fwd_kernel,"aw",@nobits
	.align	16
